	.headerflags	@"EF_CUDA_TEXMODE_UNIFIED EF_CUDA_64BIT_ADDRESS EF_CUDA_ACCELERATORS EF_CUDA_SM90 EF_CUDA_VIRTUAL_SM(EF_CUDA_SM90)"
	.elftype	@"ET_EXEC"


//--------------------- .nv.info                  --------------------------
	.section	.nv.info,"",@"SHT_CUDA_INFO"
	.align	4


	//----- nvinfo : EIATTR_REGCOUNT
	.align		4
        /*0000*/ 	.byte	0x04, 0x2f
        /*0002*/ 	.short	(.L_1 - .L_0)
	.align		4
.L_0:
        /*0004*/ 	.word	index@(triton_poi_fused_clone_4)
        /*0008*/ 	.word	0x00000012


	//----- nvinfo : EIATTR_MIN_STACK_SIZE
	.align		4
.L_1:
        /*000c*/ 	.byte	0x04, 0x12
        /*000e*/ 	.short	(.L_3 - .L_2)
	.align		4
.L_2:
        /*0010*/ 	.word	index@(triton_poi_fused_clone_4)
        /*0014*/ 	.word	0x00000000


	//----- nvinfo : EIATTR_FRAME_SIZE
	.align		4
.L_3:
        /*0018*/ 	.byte	0x04, 0x11
        /*001a*/ 	.short	(.L_5 - .L_4)
	.align		4
.L_4:
        /*001c*/ 	.word	index@(triton_poi_fused_clone_4)
        /*0020*/ 	.word	0x00000000


	//----- nvinfo : EIATTR_MIN_STACK_SIZE
	.align		4
.L_5:
        /*0024*/ 	.byte	0x04, 0x12
        /*0026*/ 	.short	(.L_7 - .L_6)
	.align		4
.L_6:
        /*0028*/ 	.word	index@(triton_poi_fused_clone_4)
        /*002c*/ 	.word	0x00000000
.L_7:


//--------------------- .nv.info.triton_poi_fused_clone_4 --------------------------
	.section	.nv.info.triton_poi_fused_clone_4,"",@"SHT_CUDA_INFO"
	.sectionflags	@""
	.align	4


	//----- nvinfo : EIATTR_CUDA_API_VERSION
	.align		4
        /*0000*/ 	.byte	0x04, 0x37
        /*0002*/ 	.short	(.L_9 - .L_8)
.L_8:
        /*0004*/ 	.word	0x0000007c


	//----- nvinfo : EIATTR_KPARAM_INFO
	.align		4
.L_9:
        /*0008*/ 	.byte	0x04, 0x17
        /*000a*/ 	.short	(.L_11 - .L_10)
.L_10:
        /*000c*/ 	.word	0x00000000
        /*0010*/ 	.short	0x0003
        /*0012*/ 	.short	0x0014
        /*0014*/ 	.byte	0x00, 0xf0, 0x11, 0x00


	//----- nvinfo : EIATTR_KPARAM_INFO
	.align		4
.L_11:
        /*0018*/ 	.byte	0x04, 0x17
        /*001a*/ 	.short	(.L_13 - .L_12)
.L_12:
        /*001c*/ 	.word	0x00000000
        /*0020*/ 	.short	0x0002
        /*0022*/ 	.short	0x0010
        /*0024*/ 	.byte	0x00, 0xf0, 0x11, 0x00


	//----- nvinfo : EIATTR_KPARAM_INFO
	.align		4
.L_13:
        /*0028*/ 	.byte	0x04, 0x17
        /*002a*/ 	.short	(.L_15 - .L_14)
.L_14:
        /*002c*/ 	.word	0x00000000
        /*0030*/ 	.short	0x0001
        /*0032*/ 	.short	0x0008
        /*0034*/ 	.byte	0x00, 0xf4, 0x21, 0x00


	//----- nvinfo : EIATTR_KPARAM_INFO
	.align		4
.L_15:
        /*0038*/ 	.byte	0x04, 0x17
        /*003a*/ 	.short	(.L_17 - .L_16)
.L_16:
        /*003c*/ 	.word	0x00000000
        /*0040*/ 	.short	0x0000
        /*0042*/ 	.short	0x0000
        /*0044*/ 	.byte	0x00, 0xf4, 0x21, 0x00


	//----- nvinfo : EIATTR_SPARSE_MMA_MASK
	.align		4
.L_17:
        /*0048*/ 	.byte	0x03, 0x50
        /*004a*/ 	.short	0x0000


	//----- nvinfo : EIATTR_MAXREG_COUNT
	.align		4
        /*004c*/ 	.byte	0x03, 0x1b
        /*004e*/ 	.short	0x00ff


	//----- nvinfo : EIATTR_EXIT_INSTR_OFFSETS
	.align		4
        /*0050*/ 	.byte	0x04, 0x1c
        /*0052*/ 	.short	(.L_19 - .L_18)


	//   ....[0]....
.L_18:
        /*0054*/ 	.word	0x00000380


	//   ....[1]....
        /*0058*/ 	.word	0x00000410


	//----- nvinfo : EIATTR_REQNTID
	.align		4
.L_19:
        /*005c*/ 	.byte	0x04, 0x10
        /*005e*/ 	.short	(.L_21 - .L_20)
.L_20:
        /*0060*/ 	.word	0x00000080
        /*0064*/ 	.word	0x00000001
        /*0068*/ 	.word	0x00000001


	//----- nvinfo : EIATTR_CBANK_PARAM_SIZE
	.align		4
.L_21:
        /*006c*/ 	.byte	0x03, 0x19
        /*006e*/ 	.short	0x0018


	//----- nvinfo : EIATTR_PARAM_CBANK
	.align		4
        /*0070*/ 	.byte	0x04, 0x0a
        /*0072*/ 	.short	(.L_23 - .L_22)
	.align		4
.L_22:
        /*0074*/ 	.word	index@(.nv.constant0.triton_poi_fused_clone_4)
        /*0078*/ 	.short	0x0210
        /*007a*/ 	.short	0x0018


	//----- nvinfo : EIATTR_SW_WAR
	.align		4
.L_23:
        /*007c*/ 	.byte	0x04, 0x36
        /*007e*/ 	.short	(.L_25 - .L_24)
.L_24:
        /*0080*/ 	.word	0x00000008
.L_25:


//--------------------- .nv.callgraph             --------------------------
	.section	.nv.callgraph,"",@"SHT_CUDA_CALLGRAPH"
	.align	4
	.sectionentsize	8
	.align		4
        /*0000*/ 	.word	0x00000000
	.align		4
        /*0004*/ 	.word	0xffffffff
	.align		4
        /*0008*/ 	.word	0x00000000
	.align		4
        /*000c*/ 	.word	0xfffffffe
	.align		4
        /*0010*/ 	.word	0x00000000
	.align		4
        /*0014*/ 	.word	0xfffffffd
	.align		4
        /*0018*/ 	.word	0x00000000
	.align		4
        /*001c*/ 	.word	0xfffffffc


//--------------------- .text.triton_poi_fused_clone_4 --------------------------
	.section	.text.triton_poi_fused_clone_4,"ax",@progbits
	.sectionflags	@"SHF_BARRIERS=1"
	.align	128
        .global         triton_poi_fused_clone_4
        .type           triton_poi_fused_clone_4,@function
        .size           triton_poi_fused_clone_4,(.L_x_1 - triton_poi_fused_clone_4)
        .other          triton_poi_fused_clone_4,@"STO_CUDA_ENTRY STV_DEFAULT"
triton_poi_fused_clone_4:
.text.triton_poi_fused_clone_4:
[----:B------:R-:W0:Y:S02]  /*0000*/  LDC R1, c[0x0][0x28] ;  /* 0x00000a00ff017b82 */ /* 0x000e240000000800 */
[----:B------:R-:W1:Y:S01]  /*0010*/  S2R R12, SR_TID.X ;  /* 0x00000000000c7919 */ /* 0x000e620000002100 */
[----:B------:R-:W2:Y:S01]  /*0020*/  LDC.64 R2, c[0x0][0x210] ;  /* 0x00008400ff027b82 */ /* 0x000ea20000000a00 */
[----:B------:R-:W-:Y:S01]  /*0030*/  ULDC.64 UR6, c[0x0][0x208] ;  /* 0x0000820000067ab9 */ /* 0x000fe20000000a00 */
[----:B------:R-:W3:Y:S01]  /*0040*/  S2R R10, SR_CTAID.Y ;  /* 0x00000000000a7919 */ /* 0x000ee20000002600 */
[----:B------:R-:W4:Y:S01]  /*0050*/  S2R R0, SR_CTAID.X ;  /* 0x0000000000007919 */ /* 0x000f220000002500 */
[----:B-1----:R-:W-:Y:S01]  /*0060*/  SHF.R.U32.HI R13, RZ, 0x2, R12 ;  /* 0x00000002ff0d7819 */ /* 0x002fe2000001160c */
[----:B------:R-:W-:Y:S02]  /*0070*/  IMAD.SHL.U32 R11, R12, 0x4, RZ ;  /* 0x000000040c0b7824 */ /* 0x000fe400078e00ff */
[----:B---3--:R-:W-:Y:S01]  /*0080*/  IMAD.SHL.U32 R10, R10, 0x10, RZ ;  /* 0x000000100a0a7824 */ /* 0x008fe200078e00ff */
[----:B------:R-:W-:Y:S01]  /*0090*/  SGXT.U32 R13, R13, 0x5 ;  /* 0x000000050d0d781a */ /* 0x000fe20000000000 */
[----:B----4-:R-:W-:-:S03]  /*00a0*/  IMAD.SHL.U32 R0, R0, 0x20, RZ ;  /* 0x0000002000007824 */ /* 0x010fc600078e00ff */
[----:B------:R-:W-:Y:S02]  /*00b0*/  LOP3.LUT R6, R10, 0xc, R11, 0xf8, !PT ;  /* 0x0000000c0a067812 */ /* 0x000fe400078ef80b */
[----:B------:R-:W-:Y:S02]  /*00c0*/  LOP3.LUT R4, R0, R13, RZ, 0xfc, !PT ;  /* 0x0000000d00047212 */ /* 0x000fe400078efcff */
[----:B------:R-:W-:Y:S02]  /*00d0*/  SHF.R.U32.HI R5, RZ, 0x2, R6 ;  /* 0x00000002ff057819 */ /* 0x000fe40000011606 */
[----:B------:R-:W-:-:S03]  /*00e0*/  ISETP.GE.AND P0, PT, R4, 0x20, PT ;  /* 0x000000200400780c */ /* 0x000fc60003f06270 */
[----:B------:R-:W-:Y:S01]  /*00f0*/  IMAD R5, R5, 0x20, R4 ;  /* 0x0000002005057824 */ /* 0x000fe200078e0204 */
[----:B------:R-:W-:Y:S01]  /*0100*/  ISETP.LT.AND P0, PT, R6, 0x10, !P0 ;  /* 0x000000100600780c */ /* 0x000fe20004701270 */
[----:B------:R-:W-:Y:S01]  /*0110*/  IMAD.MOV.U32 R4, RZ, RZ, 0xc ;  /* 0x0000000cff047424 */ /* 0x000fe200078e00ff */
[----:B------:R-:W-:-:S03]  /*0120*/  CS2R R6, SRZ ;  /* 0x0000000000067805 */ /* 0x000fc6000001ff00 */
[----:B------:R-:W-:Y:S01]  /*0130*/  IMAD R9, R5, R4, 0x8 ;  /* 0x0000000805097424 */ /* 0x000fe200078e0204 */
[----:B------:R-:W-:-:S03]  /*0140*/  CS2R R4, SRZ ;  /* 0x0000000000047805 */ /* 0x000fc6000001ff00 */
[----:B--2---:R-:W-:-:S05]  /*0150*/  IMAD.WIDE R8, R9, 0x4, R2 ;  /* 0x0000000409087825 */ /* 0x004fca00078e0202 */
[----:B------:R1:W2:Y:S01]  /*0160*/  @P0 LDG.E.EL.128 R4, desc[UR6][R8.64] ;  /* 0x0000000608040981 */ /* 0x0002a2000c2e1d00 */
[----:B------:R-:W3:Y:S01]  /*0170*/  S2UR UR5, SR_CgaCtaId ;  /* 0x00000000000579c3 */ /* 0x000ee20000008800 */
[----:B------:R-:W-:Y:S01]  /*0180*/  SHF.R.U32.HI R3, RZ, 0x3, R12 ;  /* 0x00000003ff037819 */ /* 0x000fe2000001160c */
[C---:B------:R-:W-:Y:S01]  /*0190*/  IMAD.SHL.U32 R2, R12.reuse, 0x80, RZ ;  /* 0x000000800c027824 */ /* 0x040fe200078e00ff */
[----:B------:R-:W-:Y:S01]  /*01a0*/  LOP3.LUT R0, R0, 0x1c, R11, 0xf8, !PT ;  /* 0x0000001c00007812 */ /* 0x000fe200078ef80b */
[----:B------:R-:W-:Y:S01]  /*01b0*/  UMOV UR4, 0x400 ;  /* 0x0000040000047882 */ /* 0x000fe20000000000 */
[----:B------:R-:W-:Y:S01]  /*01c0*/  SGXT.U32 R3, R3, 0x4 ;  /* 0x000000040303781a */ /* 0x000fe20000000000 */
[----:B------:R-:W-:Y:S01]  /*01d0*/  IMAD.SHL.U32 R11, R12, 0x10, RZ ;  /* 0x000000100c0b7824 */ /* 0x000fe200078e00ff */
[----:B------:R-:W-:Y:S02]  /*01e0*/  LOP3.LUT R2, R2, 0x180, RZ, 0xc0, !PT ;  /* 0x0000018002027812 */ /* 0x000fe400078ec0ff */
[----:B------:R-:W-:-:S02]  /*01f0*/  LOP3.LUT R3, R10, R3, RZ, 0xfc, !PT ;  /* 0x000000030a037212 */ /* 0x000fc400078efcff */
[----:B------:R-:W-:Y:S02]  /*0200*/  SHF.R.U32.HI R10, RZ, 0x1, R12 ;  /* 0x00000001ff0a7819 */ /* 0x000fe4000001160c */
[----:B-1----:R-:W-:Y:S02]  /*0210*/  LOP3.LUT R9, R2, 0x20, RZ, 0xfc, !PT ;  /* 0x0000002002097812 */ /* 0x002fe400078efcff */
[----:B------:R-:W-:Y:S02]  /*0220*/  LOP3.LUT R14, R10, 0x3c, RZ, 0xc0, !PT ;  /* 0x0000003c0a0e7812 */ /* 0x000fe400078ec0ff */
[----:B------:R-:W-:Y:S02]  /*0230*/  LOP3.LUT R15, R11, 0x7f0, RZ, 0xc0, !PT ;  /* 0x000007f00b0f7812 */ /* 0x000fe400078ec0ff */
[C---:B------:R-:W-:Y:S02]  /*0240*/  LOP3.LUT R10, R2.reuse, 0x40, RZ, 0xfc, !PT ;  /* 0x00000040020a7812 */ /* 0x040fe400078efcff */
[----:B------:R-:W-:-:S02]  /*0250*/  LOP3.LUT R11, R2, 0x60, RZ, 0xfc, !PT ;  /* 0x00000060020b7812 */ /* 0x000fc400078efcff */
[----:B------:R-:W-:Y:S01]  /*0260*/  LOP3.LUT R13, R2, R13, RZ, 0xfc, !PT ;  /* 0x0000000d020d7212 */ /* 0x000fe200078efcff */
[----:B---3--:R-:W-:Y:S01]  /*0270*/  UPRMT UR4, UR5, 0x654, UR4 ;  /* 0x0000065405047896 */ /* 0x008fe20008000004 */
[----:B------:R-:W-:-:S04]  /*0280*/  ISETP.GE.AND P0, PT, R0, 0x20, PT ;  /* 0x000000200000780c */ /* 0x000fc80003f06270 */
[----:B------:R-:W-:Y:S02]  /*0290*/  ISETP.LT.AND P0, PT, R3, 0x10, !P0 ;  /* 0x000000100300780c */ /* 0x000fe40004701270 */
[----:B------:R-:W-:Y:S02]  /*02a0*/  LEA.HI R8, R2, UR4, RZ, 0x1d ;  /* 0x0000000402087c11 */ /* 0x000fe4000f8fe8ff */
[----:B------:R-:W-:Y:S02]  /*02b0*/  LEA.HI R2, R9, UR4, RZ, 0x1d ;  /* 0x0000000409027c11 */ /* 0x000fe4000f8fe8ff */
[----:B------:R-:W-:Y:S01]  /*02c0*/  LEA.HI R10, R10, UR4, RZ, 0x1d ;  /* 0x000000040a0a7c11 */ /* 0x000fe2000f8fe8ff */
[----:B------:R-:W-:Y:S01]  /*02d0*/  IMAD R9, R13, 0x4, R8 ;  /* 0x000000040d097824 */ /* 0x000fe200078e0208 */
[----:B------:R-:W-:Y:S01]  /*02e0*/  LEA.HI R12, R11, UR4, RZ, 0x1d ;  /* 0x000000040b0c7c11 */ /* 0x000fe2000f8fe8ff */
[----:B------:R-:W-:Y:S01]  /*02f0*/  IMAD R2, R13, 0x4, R2 ;  /* 0x000000040d027824 */ /* 0x000fe200078e0202 */
[----:B------:R-:W-:Y:S01]  /*0300*/  IADD3 R14, R15, UR4, R14 ;  /* 0x000000040f0e7c10 */ /* 0x000fe2000fffe00e */
[----:B------:R-:W-:-:S02]  /*0310*/  IMAD R11, R13, 0x4, R10 ;  /* 0x000000040d0b7824 */ /* 0x000fc400078e020a */
[----:B------:R-:W-:Y:S01]  /*0320*/  IMAD R12, R13, 0x4, R12 ;  /* 0x000000040d0c7824 */ /* 0x000fe200078e020c */
[----:B--2---:R1:W-:Y:S04]  /*0330*/  STS [R9], R4 ;  /* 0x0000000409007388 */ /* 0x0043e80000000800 */
[----:B------:R1:W-:Y:S04]  /*0340*/  STS [R2+0x80], R5 ;  /* 0x0000800502007388 */ /* 0x0003e80000000800 */
[----:B------:R1:W-:Y:S04]  /*0350*/  STS [R11+0x100], R6 ;  /* 0x000100060b007388 */ /* 0x0003e80000000800 */
[----:B------:R1:W-:Y:S01]  /*0360*/  STS [R12+0x180], R7 ;  /* 0x000180070c007388 */ /* 0x0003e20000000800 */
[----:B------:R-:W-:Y:S06]  /*0370*/  BAR.SYNC.DEFER_BLOCKING 0x0 ;  /* 0x0000000000007b1d */ /* 0x000fec0000010000 */
[----:B-1----:R-:W-:Y:S05]  /*0380*/  @!P0 EXIT ;  /* 0x000000000000894d */ /* 0x002fea0003800000 */
[----:B------:R-:W-:Y:S01]  /*0390*/  LDS R4, [R14] ;  /* 0x000000000e047984 */ /* 0x000fe20000000800 */
[----:B------:R-:W0:Y:S01]  /*03a0*/  LDC.64 R8, c[0x0][0x218] ;  /* 0x00008600ff087b82 */ /* 0x000e220000000a00 */
[----:B------:R-:W-:Y:S02]  /*03b0*/  IMAD R3, R3, 0x20, R0 ;  /* 0x0000002003037824 */ /* 0x000fe400078e0200 */
[----:B------:R-:W-:Y:S04]  /*03c0*/  LDS R5, [R14+0x4] ;  /* 0x000004000e057984 */ /* 0x000fe80000000800 */
[----:B------:R-:W-:Y:S04]  /*03d0*/  LDS R6, [R14+0x8] ;  /* 0x000008000e067984 */ /* 0x000fe80000000800 */
[----:B------:R-:W1:Y:S01]  /*03e0*/  LDS R7, [R14+0xc] ;  /* 0x00000c000e077984 */ /* 0x000e620000000800 */
[----:B0-----:R-:W-:-:S05]  /*03f0*/  IMAD.WIDE R2, R3, 0x4, R8 ;  /* 0x0000000403027825 */ /* 0x001fca00078e0208 */
[----:B-1----:R-:W-:Y:S01]  /*0400*/  STG.E.128 desc[UR6][R2.64], R4 ;  /* 0x0000000402007986 */ /* 0x002fe2000c101d06 */
[----:B------:R-:W-:Y:S05]  /*0410*/  EXIT ;  /* 0x000000000000794d */ /* 0x000fea0003800000 */
.L_x_0:
[----:B------:R-:W-:-:S00]  /*0420*/  BRA `(.L_x_0) ;  /* 0xfffffffc00fc7947 */ /* 0x000fc0000383ffff */
[----:B------:R-:W-:-:S00]  /*0430*/  NOP ;  /* 0x0000000000007918 */ /* 0x000fc00000000000 */
        /* <DEDUP_REMOVED lines=12> */
.L_x_1:


//--------------------- .nv.shared.triton_poi_fused_clone_4 --------------------------
	.section	.nv.shared.triton_poi_fused_clone_4,"aw",@nobits
	.sectionflags	@""
	.align	16
	.zero		1024


//--------------------- .nv.constant0.triton_poi_fused_clone_4 --------------------------
	.section	.nv.constant0.triton_poi_fused_clone_4,"a",@progbits
	.sectionflags	@""
	.align	4
.nv.constant0.triton_poi_fused_clone_4:
	.zero		552
